//
// Generated by NVIDIA NVVM Compiler
//
// Compiler Build ID: CL-36424714
// Cuda compilation tools, release 13.0, V13.0.88
// Based on NVVM 20.0.0
//

.version 9.0
.target sm_100
.address_size 64

	// .globl	_Z9matrixAddPiS_S_ii

.visible .entry _Z9matrixAddPiS_S_ii(
	.param .u64 .ptr .align 1 _Z9matrixAddPiS_S_ii_param_0,
	.param .u64 .ptr .align 1 _Z9matrixAddPiS_S_ii_param_1,
	.param .u64 .ptr .align 1 _Z9matrixAddPiS_S_ii_param_2,
	.param .u32 _Z9matrixAddPiS_S_ii_param_3,
	.param .u32 _Z9matrixAddPiS_S_ii_param_4
)
{
	.reg .pred 	%p<4>;
	.reg .b32 	%r<15>;
	.reg .b64 	%rd<11>;

	ld.param.u64 	%rd1, [_Z9matrixAddPiS_S_ii_param_0];
	ld.param.u64 	%rd2, [_Z9matrixAddPiS_S_ii_param_1];
	ld.param.u64 	%rd3, [_Z9matrixAddPiS_S_ii_param_2];
	ld.param.u32 	%r2, [_Z9matrixAddPiS_S_ii_param_3];
	ld.param.u32 	%r3, [_Z9matrixAddPiS_S_ii_param_4];
	mov.u32 	%r4, %ctaid.y;
	mov.u32 	%r5, %ntid.y;
	mov.u32 	%r6, %tid.y;
	mad.lo.s32 	%r7, %r4, %r5, %r6;
	mov.u32 	%r8, %ctaid.x;
	mov.u32 	%r9, %ntid.x;
	mov.u32 	%r10, %tid.x;
	mad.lo.s32 	%r11, %r8, %r9, %r10;
	mad.lo.s32 	%r1, %r3, %r7, %r11;
	setp.ge.s32 	%p1, %r7, %r2;
	setp.ge.s32 	%p2, %r11, %r3;
	or.pred  	%p3, %p1, %p2;
	@%p3 bra 	$L__BB0_2;
	cvta.to.global.u64 	%rd4, %rd1;
	cvta.to.global.u64 	%rd5, %rd2;
	cvta.to.global.u64 	%rd6, %rd3;
	mul.wide.s32 	%rd7, %r1, 4;
	add.s64 	%rd8, %rd4, %rd7;
	ld.global.u32 	%r12, [%rd8];
	add.s64 	%rd9, %rd5, %rd7;
	ld.global.u32 	%r13, [%rd9];
	add.s32 	%r14, %r13, %r12;
	add.s64 	%rd10, %rd6, %rd7;
	st.global.u32 	[%rd10], %r14;
$L__BB0_2:
	ret;

}


// ===== COMPILED SASS (sm_100) =====

	.target	sm_100

	.elftype	@"ET_EXEC"


//--------------------- .note.nv.tkinfo           --------------------------
	.section	.note.nv.tkinfo,"",@"SHT_NOTE"
	.sectionflags	@"SHF_NOTE_NV_TKINFO"
	.tkinfo
        /*0018*/ 	.word	0x00000002
        /*0030*/ 	.string	""
        /*0030*/ 	.string	"ptxas"
        /*0030*/ 	.string	"Cuda compilation tools, release 13.0, V13.0.88"
        /*0030*/ 	.string	"Build cuda_13.0.r13.0/compiler.36424714_0"
        /*0030*/ 	.string	"-arch sm_100 -m 64 "



//--------------------- .note.nv.cuinfo           --------------------------
	.section	.note.nv.cuinfo,"",@"SHT_NOTE"
	.sectionflags	@"SHF_NOTE_NV_CUINFO"
        /*0018*/ 	.short	0x0002
        /*001a*/ 	.short	0x0064
        /*001c*/ 	.short	0x0082
	.zero		2


//--------------------- .nv.info                  --------------------------
	.section	.nv.info,"",@"SHT_CUDA_INFO"
	.align	4


	//----- nvinfo : EIATTR_REGCOUNT
	.align		4
        /*0000*/ 	.byte	0x04, 0x2f
        /*0002*/ 	.short	(.L_1 - .L_0)
	.align		4
.L_0:
        /*0004*/ 	.word	index@(_Z9matrixAddPiS_S_ii)
        /*0008*/ 	.word	0x0000000c


	//----- nvinfo : EIATTR_FRAME_SIZE
	.align		4
.L_1:
        /*000c*/ 	.byte	0x04, 0x11
        /*000e*/ 	.short	(.L_3 - .L_2)
	.align		4
.L_2:
        /*0010*/ 	.word	index@(_Z9matrixAddPiS_S_ii)
        /*0014*/ 	.word	0x00000000


	//----- nvinfo : EIATTR_MIN_STACK_SIZE
	.align		4
.L_3:
        /*0018*/ 	.byte	0x04, 0x12
        /*001a*/ 	.short	(.L_5 - .L_4)
	.align		4
.L_4:
        /*001c*/ 	.word	index@(_Z9matrixAddPiS_S_ii)
        /*0020*/ 	.word	0x00000000
.L_5:


//--------------------- .nv.compat                --------------------------
	.section	.nv.compat,"",@"SHT_CUDA_COMPAT_INFO"
	.align	4
        /*0000*/ 	.byte	0x02, 0x09, 0x00, 0x00, 0x02, 0x02, 0x01, 0x00, 0x02, 0x05, 0x05, 0x00, 0x03, 0x07, 0x01, 0x01
        /*0010*/ 	.byte	0x02, 0x03, 0x00, 0x00, 0x02, 0x06, 0x01, 0x00, 0x04, 0x0b, 0x08, 0x00, 0x09, 0x00, 0x00, 0x00
        /*0020*/ 	.byte	0x00, 0x00, 0x00, 0x00


//--------------------- .nv.info._Z9matrixAddPiS_S_ii --------------------------
	.section	.nv.info._Z9matrixAddPiS_S_ii,"",@"SHT_CUDA_INFO"
	.sectionflags	@""
	.align	4


	//----- nvinfo : EIATTR_CUDA_API_VERSION
	.align		4
        /*0000*/ 	.byte	0x04, 0x37
        /*0002*/ 	.short	(.L_7 - .L_6)
.L_6:
        /*0004*/ 	.word	0x00000082


	//----- nvinfo : EIATTR_KPARAM_INFO
	.align		4
.L_7:
        /*0008*/ 	.byte	0x04, 0x17
        /*000a*/ 	.short	(.L_9 - .L_8)
.L_8:
        /*000c*/ 	.word	0x00000000
        /*0010*/ 	.short	0x0004
        /*0012*/ 	.short	0x001c
        /*0014*/ 	.byte	0x00, 0xf0, 0x11, 0x00


	//----- nvinfo : EIATTR_KPARAM_INFO
	.align		4
.L_9:
        /*0018*/ 	.byte	0x04, 0x17
        /*001a*/ 	.short	(.L_11 - .L_10)
.L_10:
        /*001c*/ 	.word	0x00000000
        /*0020*/ 	.short	0x0003
        /*0022*/ 	.short	0x0018
        /*0024*/ 	.byte	0x00, 0xf0, 0x11, 0x00


	//----- nvinfo : EIATTR_KPARAM_INFO
	.align		4
.L_11:
        /*0028*/ 	.byte	0x04, 0x17
        /*002a*/ 	.short	(.L_13 - .L_12)
.L_12:
        /*002c*/ 	.word	0x00000000
        /*0030*/ 	.short	0x0002
        /*0032*/ 	.short	0x0010
        /*0034*/ 	.byte	0x00, 0xf5, 0x21, 0x00


	//----- nvinfo : EIATTR_KPARAM_INFO
	.align		4
.L_13:
        /*0038*/ 	.byte	0x04, 0x17
        /*003a*/ 	.short	(.L_15 - .L_14)
.L_14:
        /*003c*/ 	.word	0x00000000
        /*0040*/ 	.short	0x0001
        /*0042*/ 	.short	0x0008
        /*0044*/ 	.byte	0x00, 0xf5, 0x21, 0x00


	//----- nvinfo : EIATTR_KPARAM_INFO
	.align		4
.L_15:
        /*0048*/ 	.byte	0x04, 0x17
        /*004a*/ 	.short	(.L_17 - .L_16)
.L_16:
        /*004c*/ 	.word	0x00000000
        /*0050*/ 	.short	0x0000
        /*0052*/ 	.short	0x0000
        /*0054*/ 	.byte	0x00, 0xf5, 0x21, 0x00


	//----- nvinfo : EIATTR_SPARSE_MMA_MASK
	.align		4
.L_17:
        /*0058*/ 	.byte	0x03, 0x50
        /*005a*/ 	.short	0x0000


	//----- nvinfo : EIATTR_MAXREG_COUNT
	.align		4
        /*005c*/ 	.byte	0x03, 0x1b
        /*005e*/ 	.short	0x00ff


	//----- nvinfo : EIATTR_MERCURY_ISA_VERSION
	.align		4
        /*0060*/ 	.byte	0x03, 0x5f
        /*0062*/ 	.short	0x0101


	//----- nvinfo : EIATTR_VRC_CTA_INIT_COUNT
	.align		4
        /*0064*/ 	.byte	0x02, 0x4a
	.zero		1
	.zero		1


	//----- nvinfo : EIATTR_EXIT_INSTR_OFFSETS
	.align		4
        /*0068*/ 	.byte	0x04, 0x1c
        /*006a*/ 	.short	(.L_19 - .L_18)


	//   ....[0]....
.L_18:
        /*006c*/ 	.word	0x000000d0


	//   ....[1]....
        /*0070*/ 	.word	0x00000190


	//----- nvinfo : EIATTR_CBANK_PARAM_SIZE
	.align		4
.L_19:
        /*0074*/ 	.byte	0x03, 0x19
        /*0076*/ 	.short	0x0020


	//----- nvinfo : EIATTR_PARAM_CBANK
	.align		4
        /*0078*/ 	.byte	0x04, 0x0a
        /*007a*/ 	.short	(.L_21 - .L_20)
	.align		4
.L_20:
        /*007c*/ 	.word	index@(.nv.constant0._Z9matrixAddPiS_S_ii)
        /*0080*/ 	.short	0x0380
        /*0082*/ 	.short	0x0020


	//----- nvinfo : EIATTR_SW_WAR
	.align		4
.L_21:
        /*0084*/ 	.byte	0x04, 0x36
        /*0086*/ 	.short	(.L_23 - .L_22)
.L_22:
        /*0088*/ 	.word	0x00000008
.L_23:


//--------------------- .nv.callgraph             --------------------------
	.section	.nv.callgraph,"",@"SHT_CUDA_CALLGRAPH"
	.align	4
	.sectionentsize	8
	.align		4
        /*0000*/ 	.word	0x00000000
	.align		4
        /*0004*/ 	.word	0xffffffff
	.align		4
        /*0008*/ 	.word	0x00000000
	.align		4
        /*000c*/ 	.word	0xfffffffe
	.align		4
        /*0010*/ 	.word	0x00000000
	.align		4
        /*0014*/ 	.word	0xfffffffd
	.align		4
        /*0018*/ 	.word	0x00000000
	.align		4
        /*001c*/ 	.word	0xfffffffc


//--------------------- .text._Z9matrixAddPiS_S_ii --------------------------
	.section	.text._Z9matrixAddPiS_S_ii,"ax",@progbits
	.align	128
        .global         _Z9matrixAddPiS_S_ii
        .type           _Z9matrixAddPiS_S_ii,@function
        .size           _Z9matrixAddPiS_S_ii,(.L_x_1 - _Z9matrixAddPiS_S_ii)
        .other          _Z9matrixAddPiS_S_ii,@"STO_CUDA_ENTRY STV_DEFAULT"
_Z9matrixAddPiS_S_ii:
.text._Z9matrixAddPiS_S_ii:
[----:B------:R-:W-:Y:S01]  /*0000*/  LDC R1, c[0x0][0x37c] ;  /* 0x0000df00ff017b82 */ /* 0x000fe20000000800 */
[----:B------:R-:W0:Y:S07]  /*0010*/  S2R R2, SR_TID.X ;  /* 0x0000000000027919 */ /* 0x000e2e0000002100 */
[----:B------:R-:W1:Y:S01]  /*0020*/  LDC R0, c[0x0][0x364] ;  /* 0x0000d900ff007b82 */ /* 0x000e620000000800 */
[----:B------:R-:W2:Y:S01]  /*0030*/  LDCU.64 UR6, c[0x0][0x398] ;  /* 0x00007300ff0677ac */ /* 0x000ea20008000a00 */
[----:B------:R-:W1:Y:S06]  /*0040*/  S2R R5, SR_TID.Y ;  /* 0x0000000000057919 */ /* 0x000e6c0000002200 */
[----:B------:R-:W0:Y:S08]  /*0050*/  S2UR UR5, SR_CTAID.X ;  /* 0x00000000000579c3 */ /* 0x000e300000002500 */
[----:B------:R-:W0:Y:S08]  /*0060*/  LDC R3, c[0x0][0x360] ;  /* 0x0000d800ff037b82 */ /* 0x000e300000000800 */
[----:B------:R-:W1:Y:S01]  /*0070*/  S2UR UR4, SR_CTAID.Y ;  /* 0x00000000000479c3 */ /* 0x000e620000002600 */
[----:B0-----:R-:W-:-:S05]  /*0080*/  IMAD R3, R3, UR5, R2 ;  /* 0x0000000503037c24 */ /* 0x001fca000f8e0202 */
[----:B--2---:R-:W-:Y:S01]  /*0090*/  ISETP.GE.AND P0, PT, R3, UR7, PT ;  /* 0x0000000703007c0c */ /* 0x004fe2000bf06270 */
[----:B-1----:R-:W-:-:S04]  /*00a0*/  IMAD R0, R0, UR4, R5 ;  /* 0x0000000400007c24 */ /* 0x002fc8000f8e0205 */
[C---:B------:R-:W-:Y:S01]  /*00b0*/  IMAD R9, R0.reuse, UR7, R3 ;  /* 0x0000000700097c24 */ /* 0x040fe2000f8e0203 */
[----:B------:R-:W-:-:S13]  /*00c0*/  ISETP.GE.OR P0, PT, R0, UR6, P0 ;  /* 0x0000000600007c0c */ /* 0x000fda0008706670 */
[----:B------:R-:W-:Y:S05]  /*00d0*/  @P0 EXIT ;  /* 0x000000000000094d */ /* 0x000fea0003800000 */
[----:B------:R-:W0:Y:S01]  /*00e0*/  LDC.64 R2, c[0x0][0x380] ;  /* 0x0000e000ff027b82 */ /* 0x000e220000000a00 */
[----:B------:R-:W1:Y:S07]  /*00f0*/  LDCU.64 UR4, c[0x0][0x358] ;  /* 0x00006b00ff0477ac */ /* 0x000e6e0008000a00 */
[----:B------:R-:W2:Y:S08]  /*0100*/  LDC.64 R4, c[0x0][0x388] ;  /* 0x0000e200ff047b82 */ /* 0x000eb00000000a00 */
[----:B------:R-:W3:Y:S01]  /*0110*/  LDC.64 R6, c[0x0][0x390] ;  /* 0x0000e400ff067b82 */ /* 0x000ee20000000a00 */
[----:B0-----:R-:W-:-:S06]  /*0120*/  IMAD.WIDE R2, R9, 0x4, R2 ;  /* 0x0000000409027825 */ /* 0x001fcc00078e0202 */
[----:B-1----:R-:W4:Y:S01]  /*0130*/  LDG.E R2, desc[UR4][R2.64] ;  /* 0x0000000402027981 */ /* 0x002f22000c1e1900 */
[----:B--2---:R-:W-:-:S06]  /*0140*/  IMAD.WIDE R4, R9, 0x4, R4 ;  /* 0x0000000409047825 */ /* 0x004fcc00078e0204 */
[----:B------:R-:W4:Y:S01]  /*0150*/  LDG.E R5, desc[UR4][R4.64] ;  /* 0x0000000404057981 */ /* 0x000f22000c1e1900 */
[----:B---3--:R-:W-:Y:S01]  /*0160*/  IMAD.WIDE R6, R9, 0x4, R6 ;  /* 0x0000000409067825 */ /* 0x008fe200078e0206 */
[----:B----4-:R-:W-:-:S05]  /*0170*/  IADD3 R9, PT, PT, R2, R5, RZ ;  /* 0x0000000502097210 */ /* 0x010fca0007ffe0ff */
[----:B------:R-:W-:Y:S01]  /*0180*/  STG.E desc[UR4][R6.64], R9 ;  /* 0x0000000906007986 */ /* 0x000fe2000c101904 */
[----:B------:R-:W-:Y:S05]  /*0190*/  EXIT ;  /* 0x000000000000794d */ /* 0x000fea0003800000 */
.L_x_0:
[----:B------:R-:W-:-:S00]  /*01a0*/  BRA `(.L_x_0) ;  /* 0xfffffffc00fc7947 */ /* 0x000fc0000383ffff */
[----:B------:R-:W-:-:S00]  /*01b0*/  NOP ;  /* 0x0000000000007918 */ /* 0x000fc00000000000 */
        /* <DEDUP_REMOVED lines=12> */
.L_x_1:


//--------------------- .nv.shared.reserved.0     --------------------------
	.section	.nv.shared.reserved.0,"aw",@nobits
	.weak		__nv_reservedSMEM_offset_0_alias
	.size		__nv_reservedSMEM_offset_0_alias, 0, 64
	.other		__nv_reservedSMEM_offset_0_alias,@"STO_CUDA_RESERVED_SHARED STV_DEFAULT"
__nv_reservedSMEM_offset_0_alias:
	.zero		0
	.zero		64


//--------------------- .nv.constant0._Z9matrixAddPiS_S_ii --------------------------
	.section	.nv.constant0._Z9matrixAddPiS_S_ii,"a",@progbits
	.sectionflags	@""
	.align	4
.nv.constant0._Z9matrixAddPiS_S_ii:
	.zero		928


//--------------------- SYMBOLS --------------------------

	.type		.nv.reservedSmem.offset0,@object
	.size		.nv.reservedSmem.offset0,0x4
